//
// Generated by NVIDIA NVVM Compiler
//
// Compiler Build ID: CL-36424714
// Cuda compilation tools, release 13.0, V13.0.88
// Based on NVVM 20.0.0
//

.version 9.0
.target sm_100
.address_size 64

	// .globl	sumSquared
// _ZZ10sumSquaredE5shmem has been demoted
// _ZZ10computeNCCPdPfS0_iE5shmem has been demoted

.visible .entry sumSquared(
	.param .u64 .ptr .align 1 sumSquared_param_0,
	.param .u64 .ptr .align 1 sumSquared_param_1,
	.param .u32 sumSquared_param_2
)
{
	.reg .pred 	%p<19>;
	.reg .b32 	%r<36>;
	.reg .b32 	%f<11>;
	.reg .b64 	%rd<15>;
	.reg .b64 	%fd<56>;
	// demoted variable
	.shared .align 8 .b8 _ZZ10sumSquaredE5shmem[8192];
	ld.param.u64 	%rd2, [sumSquared_param_0];
	ld.param.u64 	%rd3, [sumSquared_param_1];
	ld.param.u32 	%r15, [sumSquared_param_2];
	cvta.to.global.u64 	%rd1, %rd3;
	mov.u32 	%r1, %ctaid.x;
	shl.b32 	%r16, %r1, 10;
	mov.u32 	%r2, %tid.x;
	or.b32  	%r34, %r16, %r2;
	mov.u32 	%r17, %nctaid.x;
	shl.b32 	%r4, %r17, 10;
	setp.ge.s32 	%p1, %r2, %r15;
	@%p1 bra 	$L__BB0_30;
	setp.ge.s32 	%p2, %r34, %r15;
	mov.f64 	%fd55, 0d0000000000000000;
	@%p2 bra 	$L__BB0_8;
	add.s32 	%r18, %r34, %r4;
	max.s32 	%r19, %r15, %r18;
	setp.lt.s32 	%p3, %r18, %r15;
	selp.u32 	%r20, 1, 0, %p3;
	add.s32 	%r21, %r18, %r20;
	sub.s32 	%r22, %r19, %r21;
	div.u32 	%r23, %r22, %r4;
	add.s32 	%r5, %r23, %r20;
	and.b32  	%r24, %r5, 3;
	setp.eq.s32 	%p4, %r24, 3;
	mov.f64 	%fd55, 0d0000000000000000;
	@%p4 bra 	$L__BB0_5;
	add.s32 	%r25, %r5, 1;
	and.b32  	%r26, %r25, 3;
	neg.s32 	%r32, %r26;
	mov.f64 	%fd55, 0d0000000000000000;
$L__BB0_4:
	.pragma "nounroll";
	mul.wide.s32 	%rd4, %r34, 4;
	add.s64 	%rd5, %rd1, %rd4;
	ld.global.f32 	%f1, [%rd5];
	mul.f32 	%f2, %f1, %f1;
	cvt.f64.f32 	%fd12, %f2;
	add.f64 	%fd55, %fd55, %fd12;
	add.s32 	%r34, %r34, %r4;
	add.s32 	%r32, %r32, 1;
	setp.ne.s32 	%p5, %r32, 0;
	@%p5 bra 	$L__BB0_4;
$L__BB0_5:
	setp.lt.u32 	%p6, %r5, 3;
	@%p6 bra 	$L__BB0_8;
	mul.wide.s32 	%rd8, %r4, 4;
$L__BB0_7:
	mul.wide.s32 	%rd6, %r34, 4;
	add.s64 	%rd7, %rd1, %rd6;
	ld.global.f32 	%f3, [%rd7];
	mul.f32 	%f4, %f3, %f3;
	cvt.f64.f32 	%fd13, %f4;
	add.f64 	%fd14, %fd55, %fd13;
	add.s32 	%r27, %r34, %r4;
	add.s64 	%rd9, %rd7, %rd8;
	ld.global.f32 	%f5, [%rd9];
	mul.f32 	%f6, %f5, %f5;
	cvt.f64.f32 	%fd15, %f6;
	add.f64 	%fd16, %fd14, %fd15;
	add.s32 	%r28, %r27, %r4;
	add.s64 	%rd10, %rd9, %rd8;
	ld.global.f32 	%f7, [%rd10];
	mul.f32 	%f8, %f7, %f7;
	cvt.f64.f32 	%fd17, %f8;
	add.f64 	%fd18, %fd16, %fd17;
	add.s32 	%r29, %r28, %r4;
	add.s64 	%rd11, %rd10, %rd8;
	ld.global.f32 	%f9, [%rd11];
	mul.f32 	%f10, %f9, %f9;
	cvt.f64.f32 	%fd19, %f10;
	add.f64 	%fd55, %fd18, %fd19;
	add.s32 	%r34, %r29, %r4;
	setp.lt.s32 	%p7, %r34, %r15;
	@%p7 bra 	$L__BB0_7;
$L__BB0_8:
	shl.b32 	%r30, %r2, 3;
	mov.u32 	%r31, _ZZ10sumSquaredE5shmem;
	add.s32 	%r14, %r31, %r30;
	st.shared.f64 	[%r14], %fd55;
	bar.sync 	0;
	setp.gt.u32 	%p8, %r2, 511;
	@%p8 bra 	$L__BB0_10;
	ld.shared.f64 	%fd20, [%r14+4096];
	ld.shared.f64 	%fd21, [%r14];
	add.f64 	%fd22, %fd20, %fd21;
	st.shared.f64 	[%r14], %fd22;
$L__BB0_10:
	bar.sync 	0;
	setp.gt.u32 	%p9, %r2, 255;
	@%p9 bra 	$L__BB0_12;
	ld.shared.f64 	%fd23, [%r14+2048];
	ld.shared.f64 	%fd24, [%r14];
	add.f64 	%fd25, %fd23, %fd24;
	st.shared.f64 	[%r14], %fd25;
$L__BB0_12:
	bar.sync 	0;
	setp.gt.u32 	%p10, %r2, 127;
	@%p10 bra 	$L__BB0_14;
	ld.shared.f64 	%fd26, [%r14+1024];
	ld.shared.f64 	%fd27, [%r14];
	add.f64 	%fd28, %fd26, %fd27;
	st.shared.f64 	[%r14], %fd28;
$L__BB0_14:
	bar.sync 	0;
	setp.gt.u32 	%p11, %r2, 63;
	@%p11 bra 	$L__BB0_16;
	ld.shared.f64 	%fd29, [%r14+512];
	ld.shared.f64 	%fd30, [%r14];
	add.f64 	%fd31, %fd29, %fd30;
	st.shared.f64 	[%r14], %fd31;
$L__BB0_16:
	bar.sync 	0;
	setp.gt.u32 	%p12, %r2, 31;
	@%p12 bra 	$L__BB0_18;
	ld.shared.f64 	%fd32, [%r14+256];
	ld.shared.f64 	%fd33, [%r14];
	add.f64 	%fd34, %fd32, %fd33;
	st.shared.f64 	[%r14], %fd34;
$L__BB0_18:
	bar.sync 	0;
	setp.gt.u32 	%p13, %r2, 15;
	@%p13 bra 	$L__BB0_20;
	ld.shared.f64 	%fd35, [%r14+128];
	ld.shared.f64 	%fd36, [%r14];
	add.f64 	%fd37, %fd35, %fd36;
	st.shared.f64 	[%r14], %fd37;
$L__BB0_20:
	bar.sync 	0;
	setp.gt.u32 	%p14, %r2, 7;
	@%p14 bra 	$L__BB0_22;
	ld.shared.f64 	%fd38, [%r14+64];
	ld.shared.f64 	%fd39, [%r14];
	add.f64 	%fd40, %fd38, %fd39;
	st.shared.f64 	[%r14], %fd40;
$L__BB0_22:
	bar.sync 	0;
	setp.gt.u32 	%p15, %r2, 3;
	@%p15 bra 	$L__BB0_24;
	ld.shared.f64 	%fd41, [%r14+32];
	ld.shared.f64 	%fd42, [%r14];
	add.f64 	%fd43, %fd41, %fd42;
	st.shared.f64 	[%r14], %fd43;
$L__BB0_24:
	bar.sync 	0;
	setp.gt.u32 	%p16, %r2, 1;
	@%p16 bra 	$L__BB0_26;
	ld.shared.f64 	%fd44, [%r14+16];
	ld.shared.f64 	%fd45, [%r14];
	add.f64 	%fd46, %fd44, %fd45;
	st.shared.f64 	[%r14], %fd46;
$L__BB0_26:
	bar.sync 	0;
	setp.ne.s32 	%p17, %r2, 0;
	@%p17 bra 	$L__BB0_28;
	ld.shared.f64 	%fd47, [_ZZ10sumSquaredE5shmem+8];
	ld.shared.f64 	%fd48, [%r14];
	add.f64 	%fd49, %fd47, %fd48;
	st.shared.f64 	[%r14], %fd49;
$L__BB0_28:
	setp.ne.s32 	%p18, %r2, 0;
	bar.sync 	0;
	@%p18 bra 	$L__BB0_30;
	ld.shared.f64 	%fd50, [_ZZ10sumSquaredE5shmem];
	cvta.to.global.u64 	%rd12, %rd2;
	mul.wide.u32 	%rd13, %r1, 8;
	add.s64 	%rd14, %rd12, %rd13;
	st.global.f64 	[%rd14], %fd50;
$L__BB0_30:
	ret;

}
	// .globl	_Z10computeNCCPdPfS0_i
.visible .entry _Z10computeNCCPdPfS0_i(
	.param .u64 .ptr .align 1 _Z10computeNCCPdPfS0_i_param_0,
	.param .u64 .ptr .align 1 _Z10computeNCCPdPfS0_i_param_1,
	.param .u64 .ptr .align 1 _Z10computeNCCPdPfS0_i_param_2,
	.param .u32 _Z10computeNCCPdPfS0_i_param_3
)
{
	.reg .pred 	%p<19>;
	.reg .b32 	%r<36>;
	.reg .b32 	%f<16>;
	.reg .b64 	%rd<22>;
	.reg .b64 	%fd<56>;
	// demoted variable
	.shared .align 8 .b8 _ZZ10computeNCCPdPfS0_iE5shmem[8192];
	ld.param.u64 	%rd3, [_Z10computeNCCPdPfS0_i_param_0];
	ld.param.u64 	%rd4, [_Z10computeNCCPdPfS0_i_param_1];
	ld.param.u64 	%rd5, [_Z10computeNCCPdPfS0_i_param_2];
	ld.param.u32 	%r15, [_Z10computeNCCPdPfS0_i_param_3];
	cvta.to.global.u64 	%rd1, %rd5;
	cvta.to.global.u64 	%rd2, %rd4;
	mov.u32 	%r1, %ctaid.x;
	shl.b32 	%r16, %r1, 10;
	mov.u32 	%r2, %tid.x;
	or.b32  	%r34, %r16, %r2;
	mov.u32 	%r17, %nctaid.x;
	shl.b32 	%r4, %r17, 10;
	setp.ge.s32 	%p1, %r2, %r15;
	@%p1 bra 	$L__BB1_30;
	setp.ge.s32 	%p2, %r34, %r15;
	mov.f64 	%fd55, 0d0000000000000000;
	@%p2 bra 	$L__BB1_8;
	add.s32 	%r18, %r34, %r4;
	max.s32 	%r19, %r15, %r18;
	setp.lt.s32 	%p3, %r18, %r15;
	selp.u32 	%r20, 1, 0, %p3;
	add.s32 	%r21, %r18, %r20;
	sub.s32 	%r22, %r19, %r21;
	div.u32 	%r23, %r22, %r4;
	add.s32 	%r5, %r23, %r20;
	and.b32  	%r24, %r5, 3;
	setp.eq.s32 	%p4, %r24, 3;
	mov.f64 	%fd55, 0d0000000000000000;
	@%p4 bra 	$L__BB1_5;
	add.s32 	%r25, %r5, 1;
	and.b32  	%r26, %r25, 3;
	neg.s32 	%r32, %r26;
	mov.f64 	%fd55, 0d0000000000000000;
$L__BB1_4:
	.pragma "nounroll";
	mul.wide.s32 	%rd6, %r34, 4;
	add.s64 	%rd7, %rd1, %rd6;
	add.s64 	%rd8, %rd2, %rd6;
	ld.global.f32 	%f1, [%rd8];
	ld.global.f32 	%f2, [%rd7];
	mul.f32 	%f3, %f1, %f2;
	cvt.f64.f32 	%fd12, %f3;
	add.f64 	%fd55, %fd55, %fd12;
	add.s32 	%r34, %r34, %r4;
	add.s32 	%r32, %r32, 1;
	setp.ne.s32 	%p5, %r32, 0;
	@%p5 bra 	$L__BB1_4;
$L__BB1_5:
	setp.lt.u32 	%p6, %r5, 3;
	@%p6 bra 	$L__BB1_8;
	mul.wide.s32 	%rd12, %r4, 4;
$L__BB1_7:
	mul.wide.s32 	%rd9, %r34, 4;
	add.s64 	%rd10, %rd2, %rd9;
	ld.global.f32 	%f4, [%rd10];
	add.s64 	%rd11, %rd1, %rd9;
	ld.global.f32 	%f5, [%rd11];
	mul.f32 	%f6, %f4, %f5;
	cvt.f64.f32 	%fd13, %f6;
	add.f64 	%fd14, %fd55, %fd13;
	add.s32 	%r27, %r34, %r4;
	add.s64 	%rd13, %rd10, %rd12;
	ld.global.f32 	%f7, [%rd13];
	add.s64 	%rd14, %rd11, %rd12;
	ld.global.f32 	%f8, [%rd14];
	mul.f32 	%f9, %f7, %f8;
	cvt.f64.f32 	%fd15, %f9;
	add.f64 	%fd16, %fd14, %fd15;
	add.s32 	%r28, %r27, %r4;
	add.s64 	%rd15, %rd13, %rd12;
	ld.global.f32 	%f10, [%rd15];
	add.s64 	%rd16, %rd14, %rd12;
	ld.global.f32 	%f11, [%rd16];
	mul.f32 	%f12, %f10, %f11;
	cvt.f64.f32 	%fd17, %f12;
	add.f64 	%fd18, %fd16, %fd17;
	add.s32 	%r29, %r28, %r4;
	add.s64 	%rd17, %rd15, %rd12;
	ld.global.f32 	%f13, [%rd17];
	add.s64 	%rd18, %rd16, %rd12;
	ld.global.f32 	%f14, [%rd18];
	mul.f32 	%f15, %f13, %f14;
	cvt.f64.f32 	%fd19, %f15;
	add.f64 	%fd55, %fd18, %fd19;
	add.s32 	%r34, %r29, %r4;
	setp.lt.s32 	%p7, %r34, %r15;
	@%p7 bra 	$L__BB1_7;
$L__BB1_8:
	shl.b32 	%r30, %r2, 3;
	mov.u32 	%r31, _ZZ10computeNCCPdPfS0_iE5shmem;
	add.s32 	%r14, %r31, %r30;
	st.shared.f64 	[%r14], %fd55;
	bar.sync 	0;
	setp.gt.u32 	%p8, %r2, 511;
	@%p8 bra 	$L__BB1_10;
	ld.shared.f64 	%fd20, [%r14+4096];
	ld.shared.f64 	%fd21, [%r14];
	add.f64 	%fd22, %fd20, %fd21;
	st.shared.f64 	[%r14], %fd22;
$L__BB1_10:
	bar.sync 	0;
	setp.gt.u32 	%p9, %r2, 255;
	@%p9 bra 	$L__BB1_12;
	ld.shared.f64 	%fd23, [%r14+2048];
	ld.shared.f64 	%fd24, [%r14];
	add.f64 	%fd25, %fd23, %fd24;
	st.shared.f64 	[%r14], %fd25;
$L__BB1_12:
	bar.sync 	0;
	setp.gt.u32 	%p10, %r2, 127;
	@%p10 bra 	$L__BB1_14;
	ld.shared.f64 	%fd26, [%r14+1024];
	ld.shared.f64 	%fd27, [%r14];
	add.f64 	%fd28, %fd26, %fd27;
	st.shared.f64 	[%r14], %fd28;
$L__BB1_14:
	bar.sync 	0;
	setp.gt.u32 	%p11, %r2, 63;
	@%p11 bra 	$L__BB1_16;
	ld.shared.f64 	%fd29, [%r14+512];
	ld.shared.f64 	%fd30, [%r14];
	add.f64 	%fd31, %fd29, %fd30;
	st.shared.f64 	[%r14], %fd31;
$L__BB1_16:
	bar.sync 	0;
	setp.gt.u32 	%p12, %r2, 31;
	@%p12 bra 	$L__BB1_18;
	ld.shared.f64 	%fd32, [%r14+256];
	ld.shared.f64 	%fd33, [%r14];
	add.f64 	%fd34, %fd32, %fd33;
	st.shared.f64 	[%r14], %fd34;
$L__BB1_18:
	bar.sync 	0;
	setp.gt.u32 	%p13, %r2, 15;
	@%p13 bra 	$L__BB1_20;
	ld.shared.f64 	%fd35, [%r14+128];
	ld.shared.f64 	%fd36, [%r14];
	add.f64 	%fd37, %fd35, %fd36;
	st.shared.f64 	[%r14], %fd37;
$L__BB1_20:
	bar.sync 	0;
	setp.gt.u32 	%p14, %r2, 7;
	@%p14 bra 	$L__BB1_22;
	ld.shared.f64 	%fd38, [%r14+64];
	ld.shared.f64 	%fd39, [%r14];
	add.f64 	%fd40, %fd38, %fd39;
	st.shared.f64 	[%r14], %fd40;
$L__BB1_22:
	bar.sync 	0;
	setp.gt.u32 	%p15, %r2, 3;
	@%p15 bra 	$L__BB1_24;
	ld.shared.f64 	%fd41, [%r14+32];
	ld.shared.f64 	%fd42, [%r14];
	add.f64 	%fd43, %fd41, %fd42;
	st.shared.f64 	[%r14], %fd43;
$L__BB1_24:
	bar.sync 	0;
	setp.gt.u32 	%p16, %r2, 1;
	@%p16 bra 	$L__BB1_26;
	ld.shared.f64 	%fd44, [%r14+16];
	ld.shared.f64 	%fd45, [%r14];
	add.f64 	%fd46, %fd44, %fd45;
	st.shared.f64 	[%r14], %fd46;
$L__BB1_26:
	bar.sync 	0;
	setp.ne.s32 	%p17, %r2, 0;
	@%p17 bra 	$L__BB1_28;
	ld.shared.f64 	%fd47, [_ZZ10computeNCCPdPfS0_iE5shmem+8];
	ld.shared.f64 	%fd48, [%r14];
	add.f64 	%fd49, %fd47, %fd48;
	st.shared.f64 	[%r14], %fd49;
$L__BB1_28:
	setp.ne.s32 	%p18, %r2, 0;
	bar.sync 	0;
	@%p18 bra 	$L__BB1_30;
	ld.shared.f64 	%fd50, [_ZZ10computeNCCPdPfS0_iE5shmem];
	cvta.to.global.u64 	%rd19, %rd3;
	mul.wide.u32 	%rd20, %r1, 8;
	add.s64 	%rd21, %rd19, %rd20;
	st.global.f64 	[%rd21], %fd50;
$L__BB1_30:
	ret;

}


// ===== COMPILED SASS (sm_100) =====

	.target	sm_100

	.elftype	@"ET_EXEC"


//--------------------- .note.nv.tkinfo           --------------------------
	.section	.note.nv.tkinfo,"",@"SHT_NOTE"
	.sectionflags	@"SHF_NOTE_NV_TKINFO"
	.tkinfo
        /*0018*/ 	.word	0x00000002
        /*0030*/ 	.string	""
        /*0030*/ 	.string	"ptxas"
        /*0030*/ 	.string	"Cuda compilation tools, release 13.0, V13.0.88"
        /*0030*/ 	.string	"Build cuda_13.0.r13.0/compiler.36424714_0"
        /*0030*/ 	.string	"-arch sm_100 -m 64 "



//--------------------- .note.nv.cuinfo           --------------------------
	.section	.note.nv.cuinfo,"",@"SHT_NOTE"
	.sectionflags	@"SHF_NOTE_NV_CUINFO"
        /*0018*/ 	.short	0x0002
        /*001a*/ 	.short	0x0064
        /*001c*/ 	.short	0x0082
	.zero		2


//--------------------- .nv.info                  --------------------------
	.section	.nv.info,"",@"SHT_CUDA_INFO"
	.align	4


	//----- nvinfo : EIATTR_REGCOUNT
	.align		4
        /*0000*/ 	.byte	0x04, 0x2f
        /*0002*/ 	.short	(.L_1 - .L_0)
	.align		4
.L_0:
        /*0004*/ 	.word	index@(sumSquared)
        /*0008*/ 	.word	0x00000019


	//----- nvinfo : EIATTR_FRAME_SIZE
	.align		4
.L_1:
        /*000c*/ 	.byte	0x04, 0x11
        /*000e*/ 	.short	(.L_3 - .L_2)
	.align		4
.L_2:
        /*0010*/ 	.word	index@(sumSquared)
        /*0014*/ 	.word	0x00000000


	//----- nvinfo : EIATTR_REGCOUNT
	.align		4
.L_3:
        /*0018*/ 	.byte	0x04, 0x2f
        /*001a*/ 	.short	(.L_5 - .L_4)
	.align		4
.L_4:
        /*001c*/ 	.word	index@(_Z10computeNCCPdPfS0_i)
        /*0020*/ 	.word	0x0000001e


	//----- nvinfo : EIATTR_FRAME_SIZE
	.align		4
.L_5:
        /*0024*/ 	.byte	0x04, 0x11
        /*0026*/ 	.short	(.L_7 - .L_6)
	.align		4
.L_6:
        /*0028*/ 	.word	index@(_Z10computeNCCPdPfS0_i)
        /*002c*/ 	.word	0x00000000


	//----- nvinfo : EIATTR_MIN_STACK_SIZE
	.align		4
.L_7:
        /*0030*/ 	.byte	0x04, 0x12
        /*0032*/ 	.short	(.L_9 - .L_8)
	.align		4
.L_8:
        /*0034*/ 	.word	index@(_Z10computeNCCPdPfS0_i)
        /*0038*/ 	.word	0x00000000


	//----- nvinfo : EIATTR_MIN_STACK_SIZE
	.align		4
.L_9:
        /*003c*/ 	.byte	0x04, 0x12
        /*003e*/ 	.short	(.L_11 - .L_10)
	.align		4
.L_10:
        /*0040*/ 	.word	index@(sumSquared)
        /*0044*/ 	.word	0x00000000
.L_11:


//--------------------- .nv.compat                --------------------------
	.section	.nv.compat,"",@"SHT_CUDA_COMPAT_INFO"
	.align	4
        /*0000*/ 	.byte	0x02, 0x09, 0x00, 0x00, 0x02, 0x02, 0x01, 0x00, 0x02, 0x05, 0x05, 0x00, 0x03, 0x07, 0x01, 0x01
        /*0010*/ 	.byte	0x02, 0x03, 0x00, 0x00, 0x02, 0x06, 0x01, 0x00, 0x04, 0x0b, 0x08, 0x00, 0x01, 0x00, 0x00, 0x00
        /*0020*/ 	.byte	0x00, 0x00, 0x00, 0x00


//--------------------- .nv.info._Z10computeNCCPdPfS0_i --------------------------
	.section	.nv.info._Z10computeNCCPdPfS0_i,"",@"SHT_CUDA_INFO"
	.sectionflags	@""
	.align	4


	//----- nvinfo : EIATTR_CUDA_API_VERSION
	.align		4
        /*0000*/ 	.byte	0x04, 0x37
        /*0002*/ 	.short	(.L_13 - .L_12)
.L_12:
        /*0004*/ 	.word	0x00000082


	//----- nvinfo : EIATTR_KPARAM_INFO
	.align		4
.L_13:
        /*0008*/ 	.byte	0x04, 0x17
        /*000a*/ 	.short	(.L_15 - .L_14)
.L_14:
        /*000c*/ 	.word	0x00000000
        /*0010*/ 	.short	0x0003
        /*0012*/ 	.short	0x0018
        /*0014*/ 	.byte	0x00, 0xf0, 0x11, 0x00


	//----- nvinfo : EIATTR_KPARAM_INFO
	.align		4
.L_15:
        /*0018*/ 	.byte	0x04, 0x17
        /*001a*/ 	.short	(.L_17 - .L_16)
.L_16:
        /*001c*/ 	.word	0x00000000
        /*0020*/ 	.short	0x0002
        /*0022*/ 	.short	0x0010
        /*0024*/ 	.byte	0x00, 0xf5, 0x21, 0x00


	//----- nvinfo : EIATTR_KPARAM_INFO
	.align		4
.L_17:
        /*0028*/ 	.byte	0x04, 0x17
        /*002a*/ 	.short	(.L_19 - .L_18)
.L_18:
        /*002c*/ 	.word	0x00000000
        /*0030*/ 	.short	0x0001
        /*0032*/ 	.short	0x0008
        /*0034*/ 	.byte	0x00, 0xf5, 0x21, 0x00


	//----- nvinfo : EIATTR_KPARAM_INFO
	.align		4
.L_19:
        /*0038*/ 	.byte	0x04, 0x17
        /*003a*/ 	.short	(.L_21 - .L_20)
.L_20:
        /*003c*/ 	.word	0x00000000
        /*0040*/ 	.short	0x0000
        /*0042*/ 	.short	0x0000
        /*0044*/ 	.byte	0x00, 0xf5, 0x21, 0x00


	//----- nvinfo : EIATTR_SPARSE_MMA_MASK
	.align		4
.L_21:
        /*0048*/ 	.byte	0x03, 0x50
        /*004a*/ 	.short	0x0000


	//----- nvinfo : EIATTR_MAXREG_COUNT
	.align		4
        /*004c*/ 	.byte	0x03, 0x1b
        /*004e*/ 	.short	0x00ff


	//----- nvinfo : EIATTR_NUM_BARRIERS
	.align		4
        /*0050*/ 	.byte	0x02, 0x4c
        /*0052*/ 	.byte	0x01
	.zero		1


	//----- nvinfo : EIATTR_MERCURY_ISA_VERSION
	.align		4
        /*0054*/ 	.byte	0x03, 0x5f
        /*0056*/ 	.short	0x0101


	//----- nvinfo : EIATTR_VRC_CTA_INIT_COUNT
	.align		4
        /*0058*/ 	.byte	0x02, 0x4a
	.zero		1
	.zero		1


	//----- nvinfo : EIATTR_EXIT_INSTR_OFFSETS
	.align		4
        /*005c*/ 	.byte	0x04, 0x1c
        /*005e*/ 	.short	(.L_23 - .L_22)


	//   ....[0]....
.L_22:
        /*0060*/ 	.word	0x00000040


	//   ....[1]....
        /*0064*/ 	.word	0x00000a50


	//   ....[2]....
        /*0068*/ 	.word	0x00000aa0


	//----- nvinfo : EIATTR_CRS_STACK_SIZE
	.align		4
.L_23:
        /*006c*/ 	.byte	0x04, 0x1e
        /*006e*/ 	.short	(.L_25 - .L_24)
.L_24:
        /*0070*/ 	.word	0x00000000


	//----- nvinfo : EIATTR_CBANK_PARAM_SIZE
	.align		4
.L_25:
        /*0074*/ 	.byte	0x03, 0x19
        /*0076*/ 	.short	0x001c


	//----- nvinfo : EIATTR_PARAM_CBANK
	.align		4
        /*0078*/ 	.byte	0x04, 0x0a
        /*007a*/ 	.short	(.L_27 - .L_26)
	.align		4
.L_26:
        /*007c*/ 	.word	index@(.nv.constant0._Z10computeNCCPdPfS0_i)
        /*0080*/ 	.short	0x0380
        /*0082*/ 	.short	0x001c


	//----- nvinfo : EIATTR_SW_WAR
	.align		4
.L_27:
        /*0084*/ 	.byte	0x04, 0x36
        /*0086*/ 	.short	(.L_29 - .L_28)
.L_28:
        /*0088*/ 	.word	0x00000008
.L_29:


//--------------------- .nv.info.sumSquared       --------------------------
	.section	.nv.info.sumSquared,"",@"SHT_CUDA_INFO"
	.sectionflags	@""
	.align	4


	//----- nvinfo : EIATTR_CUDA_API_VERSION
	.align		4
        /*0000*/ 	.byte	0x04, 0x37
        /*0002*/ 	.short	(.L_31 - .L_30)
.L_30:
        /*0004*/ 	.word	0x00000082


	//----- nvinfo : EIATTR_KPARAM_INFO
	.align		4
.L_31:
        /*0008*/ 	.byte	0x04, 0x17
        /*000a*/ 	.short	(.L_33 - .L_32)
.L_32:
        /*000c*/ 	.word	0x00000000
        /*0010*/ 	.short	0x0002
        /*0012*/ 	.short	0x0010
        /*0014*/ 	.byte	0x00, 0xf0, 0x11, 0x00


	//----- nvinfo : EIATTR_KPARAM_INFO
	.align		4
.L_33:
        /*0018*/ 	.byte	0x04, 0x17
        /*001a*/ 	.short	(.L_35 - .L_34)
.L_34:
        /*001c*/ 	.word	0x00000000
        /*0020*/ 	.short	0x0001
        /*0022*/ 	.short	0x0008
        /*0024*/ 	.byte	0x00, 0xf5, 0x21, 0x00


	//----- nvinfo : EIATTR_KPARAM_INFO
	.align		4
.L_35:
        /*0028*/ 	.byte	0x04, 0x17
        /*002a*/ 	.short	(.L_37 - .L_36)
.L_36:
        /*002c*/ 	.word	0x00000000
        /*0030*/ 	.short	0x0000
        /*0032*/ 	.short	0x0000
        /*0034*/ 	.byte	0x00, 0xf5, 0x21, 0x00


	//----- nvinfo : EIATTR_SPARSE_MMA_MASK
	.align		4
.L_37:
        /*0038*/ 	.byte	0x03, 0x50
        /*003a*/ 	.short	0x0000


	//----- nvinfo : EIATTR_MAXREG_COUNT
	.align		4
        /*003c*/ 	.byte	0x03, 0x1b
        /*003e*/ 	.short	0x00ff


	//----- nvinfo : EIATTR_NUM_BARRIERS
	.align		4
        /*0040*/ 	.byte	0x02, 0x4c
        /*0042*/ 	.byte	0x01
	.zero		1


	//----- nvinfo : EIATTR_MERCURY_ISA_VERSION
	.align		4
        /*0044*/ 	.byte	0x03, 0x5f
        /*0046*/ 	.short	0x0101


	//----- nvinfo : EIATTR_VRC_CTA_INIT_COUNT
	.align		4
        /*0048*/ 	.byte	0x02, 0x4a
	.zero		1
	.zero		1


	//----- nvinfo : EIATTR_EXIT_INSTR_OFFSETS
	.align		4
        /*004c*/ 	.byte	0x04, 0x1c
        /*004e*/ 	.short	(.L_39 - .L_38)


	//   ....[0]....
.L_38:
        /*0050*/ 	.word	0x00000040


	//   ....[1]....
        /*0054*/ 	.word	0x00000990


	//   ....[2]....
        /*0058*/ 	.word	0x000009e0


	//----- nvinfo : EIATTR_CRS_STACK_SIZE
	.align		4
.L_39:
        /*005c*/ 	.byte	0x04, 0x1e
        /*005e*/ 	.short	(.L_41 - .L_40)
.L_40:
        /*0060*/ 	.word	0x00000000


	//----- nvinfo : EIATTR_CBANK_PARAM_SIZE
	.align		4
.L_41:
        /*0064*/ 	.byte	0x03, 0x19
        /*0066*/ 	.short	0x0014


	//----- nvinfo : EIATTR_PARAM_CBANK
	.align		4
        /*0068*/ 	.byte	0x04, 0x0a
        /*006a*/ 	.short	(.L_43 - .L_42)
	.align		4
.L_42:
        /*006c*/ 	.word	index@(.nv.constant0.sumSquared)
        /*0070*/ 	.short	0x0380
        /*0072*/ 	.short	0x0014


	//----- nvinfo : EIATTR_SW_WAR
	.align		4
.L_43:
        /*0074*/ 	.byte	0x04, 0x36
        /*0076*/ 	.short	(.L_45 - .L_44)
.L_44:
        /*0078*/ 	.word	0x00000008
.L_45:


//--------------------- .nv.callgraph             --------------------------
	.section	.nv.callgraph,"",@"SHT_CUDA_CALLGRAPH"
	.align	4
	.sectionentsize	8
	.align		4
        /*0000*/ 	.word	0x00000000
	.align		4
        /*0004*/ 	.word	0xffffffff
	.align		4
        /*0008*/ 	.word	0x00000000
	.align		4
        /*000c*/ 	.word	0xfffffffe
	.align		4
        /*0010*/ 	.word	0x00000000
	.align		4
        /*0014*/ 	.word	0xfffffffd
	.align		4
        /*0018*/ 	.word	0x00000000
	.align		4
        /*001c*/ 	.word	0xfffffffc


//--------------------- .text._Z10computeNCCPdPfS0_i --------------------------
	.section	.text._Z10computeNCCPdPfS0_i,"ax",@progbits
	.align	128
        .global         _Z10computeNCCPdPfS0_i
        .type           _Z10computeNCCPdPfS0_i,@function
        .size           _Z10computeNCCPdPfS0_i,(.L_x_14 - _Z10computeNCCPdPfS0_i)
        .other          _Z10computeNCCPdPfS0_i,@"STO_CUDA_ENTRY STV_DEFAULT"
_Z10computeNCCPdPfS0_i:
.text._Z10computeNCCPdPfS0_i:
[----:B------:R-:W-:Y:S01]  /*0000*/  LDC R1, c[0x0][0x37c] ;  /* 0x0000df00ff017b82 */ /* 0x000fe20000000800 */
[----:B------:R-:W0:Y:S01]  /*0010*/  S2R R0, SR_TID.X ;  /* 0x0000000000007919 */ /* 0x000e220000002100 */
[----:B------:R-:W0:Y:S02]  /*0020*/  LDCU UR8, c[0x0][0x398] ;  /* 0x00007300ff0877ac */ /* 0x000e240008000800 */
[----:B0-----:R-:W-:-:S13]  /*0030*/  ISETP.GE.AND P0, PT, R0, UR8, PT ;  /* 0x0000000800007c0c */ /* 0x001fda000bf06270 */
[----:B------:R-:W-:Y:S05]  /*0040*/  @P0 EXIT ;  /* 0x000000000000094d */ /* 0x000fea0003800000 */
[----:B------:R-:W0:Y:S01]  /*0050*/  S2R R4, SR_CTAID.X ;  /* 0x0000000000047919 */ /* 0x000e220000002500 */
[----:B------:R-:W1:Y:S01]  /*0060*/  LDC R6, c[0x0][0x370] ;  /* 0x0000dc00ff067b82 */ /* 0x000e620000000800 */
[----:B------:R-:W2:Y:S01]  /*0070*/  LDCU.64 UR6, c[0x0][0x358] ;  /* 0x00006b00ff0677ac */ /* 0x000ea20008000a00 */
[----:B------:R-:W-:Y:S01]  /*0080*/  BSSY.RECONVERGENT B0, `(.L_x_0) ;  /* 0x000005a000007945 */ /* 0x000fe20003800200 */
[----:B------:R-:W-:Y:S01]  /*0090*/  CS2R R2, SRZ ;  /* 0x0000000000027805 */ /* 0x000fe2000001ff00 */
[----:B0-----:R-:W-:-:S05]  /*00a0*/  IMAD.SHL.U32 R5, R4, 0x400, RZ ;  /* 0x0000040004057824 */ /* 0x001fca00078e00ff */
[----:B------:R-:W-:-:S04]  /*00b0*/  LOP3.LUT R5, R5, R0, RZ, 0xfc, !PT ;  /* 0x0000000005057212 */ /* 0x000fc800078efcff */
[----:B------:R-:W-:-:S13]  /*00c0*/  ISETP.GE.AND P0, PT, R5, UR8, PT ;  /* 0x0000000805007c0c */ /* 0x000fda000bf06270 */
[----:B-12---:R-:W-:Y:S05]  /*00d0*/  @P0 BRA `(.L_x_1) ;  /* 0x0000000400500947 */ /* 0x006fea0003800000 */
[----:B------:R-:W-:Y:S01]  /*00e0*/  IMAD.SHL.U32 R6, R6, 0x400, RZ ;  /* 0x0000040006067824 */ /* 0x000fe200078e00ff */
[----:B------:R-:W-:Y:S03]  /*00f0*/  BSSY.RECONVERGENT B1, `(.L_x_2) ;  /* 0x000002f000017945 */ /* 0x000fe60003800200 */
[----:B------:R-:W0:Y:S01]  /*0100*/  I2F.U32.RP R10, R6 ;  /* 0x00000006000a7306 */ /* 0x000e220000209000 */
[C---:B------:R-:W-:Y:S01]  /*0110*/  IMAD.IADD R7, R6.reuse, 0x1, R5 ;  /* 0x0000000106077824 */ /* 0x040fe200078e0205 */
[----:B------:R-:W-:Y:S01]  /*0120*/  ISETP.NE.U32.AND P2, PT, R6, RZ, PT ;  /* 0x000000ff0600720c */ /* 0x000fe20003f45070 */
[----:B------:R-:W-:-:S03]  /*0130*/  IMAD.MOV R11, RZ, RZ, -R6 ;  /* 0x000000ffff0b7224 */ /* 0x000fc600078e0a06 */
[C---:B------:R-:W-:Y:S02]  /*0140*/  ISETP.GE.AND P0, PT, R7.reuse, UR8, PT ;  /* 0x0000000807007c0c */ /* 0x040fe4000bf06270 */
[----:B------:R-:W-:Y:S02]  /*0150*/  VIMNMX R8, PT, PT, R7, UR8, !PT ;  /* 0x0000000807087c48 */ /* 0x000fe4000ffe0100 */
[----:B------:R-:W-:-:S04]  /*0160*/  SEL R9, RZ, 0x1, P0 ;  /* 0x00000001ff097807 */ /* 0x000fc80000000000 */
[----:B------:R-:W-:Y:S01]  /*0170*/  IADD3 R7, PT, PT, R8, -R7, -R9 ;  /* 0x8000000708077210 */ /* 0x000fe20007ffe809 */
[----:B0-----:R-:W0:Y:S02]  /*0180*/  MUFU.RCP R10, R10 ;  /* 0x0000000a000a7308 */ /* 0x001e240000001000 */
[----:B0-----:R-:W-:-:S06]  /*0190*/  VIADD R2, R10, 0xffffffe ;  /* 0x0ffffffe0a027836 */ /* 0x001fcc0000000000 */
[----:B------:R0:W1:Y:S02]  /*01a0*/  F2I.FTZ.U32.TRUNC.NTZ R3, R2 ;  /* 0x0000000200037305 */ /* 0x000064000021f000 */
[----:B0-----:R-:W-:Y:S02]  /*01b0*/  IMAD.MOV.U32 R2, RZ, RZ, RZ ;  /* 0x000000ffff027224 */ /* 0x001fe400078e00ff */
[----:B-1----:R-:W-:-:S04]  /*01c0*/  IMAD R11, R11, R3, RZ ;  /* 0x000000030b0b7224 */ /* 0x002fc800078e02ff */
[----:B------:R-:W-:-:S06]  /*01d0*/  IMAD.HI.U32 R10, R3, R11, R2 ;  /* 0x0000000b030a7227 */ /* 0x000fcc00078e0002 */
[----:B------:R-:W-:-:S04]  /*01e0*/  IMAD.HI.U32 R10, R10, R7, RZ ;  /* 0x000000070a0a7227 */ /* 0x000fc800078e00ff */
[----:B------:R-:W-:-:S04]  /*01f0*/  IMAD.MOV R2, RZ, RZ, -R10 ;  /* 0x000000ffff027224 */ /* 0x000fc800078e0a0a */
[----:B------:R-:W-:-:S05]  /*0200*/  IMAD R7, R6, R2, R7 ;  /* 0x0000000206077224 */ /* 0x000fca00078e0207 */
[----:B------:R-:W-:-:S13]  /*0210*/  ISETP.GE.U32.AND P0, PT, R7, R6, PT ;  /* 0x000000060700720c */ /* 0x000fda0003f06070 */
[----:B------:R-:W-:Y:S01]  /*0220*/  @P0 IADD3 R7, PT, PT, -R6, R7, RZ ;  /* 0x0000000706070210 */ /* 0x000fe20007ffe1ff */
[----:B------:R-:W-:-:S03]  /*0230*/  @P0 VIADD R10, R10, 0x1 ;  /* 0x000000010a0a0836 */ /* 0x000fc60000000000 */
[----:B------:R-:W-:-:S13]  /*0240*/  ISETP.GE.U32.AND P1, PT, R7, R6, PT ;  /* 0x000000060700720c */ /* 0x000fda0003f26070 */
[----:B------:R-:W-:Y:S01]  /*0250*/  @P1 VIADD R10, R10, 0x1 ;  /* 0x000000010a0a1836 */ /* 0x000fe20000000000 */
[----:B------:R-:W-:-:S05]  /*0260*/  @!P2 LOP3.LUT R10, RZ, R6, RZ, 0x33, !PT ;  /* 0x00000006ff0aa212 */ /* 0x000fca00078e33ff */
[----:B------:R-:W-:-:S05]  /*0270*/  IMAD.IADD R7, R9, 0x1, R10 ;  /* 0x0000000109077824 */ /* 0x000fca00078e020a */
[C---:B------:R-:W-:Y:S02]  /*0280*/  LOP3.LUT R2, R7.reuse, 0x3, RZ, 0xc0, !PT ;  /* 0x0000000307027812 */ /* 0x040fe400078ec0ff */
[----:B------:R-:W-:Y:S02]  /*0290*/  ISETP.GE.U32.AND P1, PT, R7, 0x3, PT ;  /* 0x000000030700780c */ /* 0x000fe40003f26070 */
[----:B------:R-:W-:Y:S02]  /*02a0*/  ISETP.NE.AND P0, PT, R2, 0x3, PT ;  /* 0x000000030200780c */ /* 0x000fe40003f05270 */
[----:B------:R-:W-:-:S11]  /*02b0*/  CS2R R2, SRZ ;  /* 0x0000000000027805 */ /* 0x000fd6000001ff00 */
[----:B------:R-:W-:Y:S05]  /*02c0*/  @!P0 BRA `(.L_x_3) ;  /* 0x0000000000448947 */ /* 0x000fea0003800000 */
[----:B------:R-:W0:Y:S01]  /*02d0*/  LDC.64 R8, c[0x0][0x390] ;  /* 0x0000e400ff087b82 */ /* 0x000e220000000a00 */
[----:B------:R-:W-:-:S05]  /*02e0*/  VIADD R2, R7, 0x1 ;  /* 0x0000000107027836 */ /* 0x000fca0000000000 */
[----:B------:R-:W-:Y:S02]  /*02f0*/  LOP3.LUT R7, R2, 0x3, RZ, 0xc0, !PT ;  /* 0x0000000302077812 */ /* 0x000fe400078ec0ff */
[----:B------:R-:W-:Y:S01]  /*0300*/  CS2R R2, SRZ ;  /* 0x0000000000027805 */ /* 0x000fe2000001ff00 */
[----:B------:R-:W1:Y:S01]  /*0310*/  LDC.64 R10, c[0x0][0x388] ;  /* 0x0000e200ff0a7b82 */ /* 0x000e620000000a00 */
[----:B------:R-:W-:-:S07]  /*0320*/  IADD3 R7, PT, PT, -R7, RZ, RZ ;  /* 0x000000ff07077210 */ /* 0x000fce0007ffe1ff */
.L_x_4:
[----:B0-----:R-:W-:-:S04]  /*0330*/  IMAD.WIDE R12, R5, 0x4, R8 ;  /* 0x00000004050c7825 */ /* 0x001fc800078e0208 */
[----:B-1----:R-:W-:Y:S02]  /*0340*/  IMAD.WIDE R14, R5, 0x4, R10 ;  /* 0x00000004050e7825 */ /* 0x002fe400078e020a */
[----:B------:R-:W2:Y:S04]  /*0350*/  LDG.E R13, desc[UR6][R12.64] ;  /* 0x000000060c0d7981 */ /* 0x000ea8000c1e1900 */
[----:B------:R-:W2:Y:S01]  /*0360*/  LDG.E R14, desc[UR6][R14.64] ;  /* 0x000000060e0e7981 */ /* 0x000ea2000c1e1900 */
[----:B------:R-:W-:Y:S02]  /*0370*/  VIADD R7, R7, 0x1 ;  /* 0x0000000107077836 */ /* 0x000fe40000000000 */
[----:B------:R-:W-:-:S03]  /*0380*/  IMAD.IADD R5, R6, 0x1, R5 ;  /* 0x0000000106057824 */ /* 0x000fc600078e0205 */
[----:B------:R-:W-:Y:S01]  /*0390*/  ISETP.NE.AND P0, PT, R7, RZ, PT ;  /* 0x000000ff0700720c */ /* 0x000fe20003f05270 */
[----:B--2---:R-:W-:-:S06]  /*03a0*/  FMUL R16, R14, R13 ;  /* 0x0000000d0e107220 */ /* 0x004fcc0000400000 */
[----:B------:R-:W0:Y:S02]  /*03b0*/  F2F.F64.F32 R16, R16 ;  /* 0x0000001000107310 */ /* 0x000e240000201800 */
[----:B0-----:R-:W-:-:S04]  /*03c0*/  DADD R2, R16, R2 ;  /* 0x0000000010027229 */ /* 0x001fc80000000002 */
[----:B------:R-:W-:Y:S07]  /*03d0*/  @P0 BRA `(.L_x_4) ;  /* 0xfffffffc00d40947 */ /* 0x000fee000383ffff */
.L_x_3:
[----:B------:R-:W-:Y:S05]  /*03e0*/  BSYNC.RECONVERGENT B1 ;  /* 0x0000000000017941 */ /* 0x000fea0003800200 */
.L_x_2:
[----:B------:R-:W-:Y:S05]  /*03f0*/  @!P1 BRA `(.L_x_1) ;  /* 0x0000000000889947 */ /* 0x000fea0003800000 */
.L_x_5:
[----:B------:R-:W0:Y:S08]  /*0400*/  LDC.64 R8, c[0x0][0x388] ;  /* 0x0000e200ff087b82 */ /* 0x000e300000000a00 */
[----:B------:R-:W1:Y:S01]  /*0410*/  LDC.64 R10, c[0x0][0x390] ;  /* 0x0000e400ff0a7b82 */ /* 0x000e620000000a00 */
[----:B0-----:R-:W-:-:S05]  /*0420*/  IMAD.WIDE R20, R5, 0x4, R8 ;  /* 0x0000000405147825 */ /* 0x001fca00078e0208 */
[----:B------:R0:W2:Y:S01]  /*0430*/  LDG.E R7, desc[UR6][R20.64] ;  /* 0x0000000614077981 */ /* 0x0000a2000c1e1900 */
[----:B-1----:R-:W-:-:S05]  /*0440*/  IMAD.WIDE R22, R5, 0x4, R10 ;  /* 0x0000000405167825 */ /* 0x002fca00078e020a */
[----:B------:R-:W2:Y:S01]  /*0450*/  LDG.E R8, desc[UR6][R22.64] ;  /* 0x0000000616087981 */ /* 0x000ea2000c1e1900 */
[----:B------:R-:W-:-:S04]  /*0460*/  IMAD.WIDE R10, R6, 0x4, R20 ;  /* 0x00000004060a7825 */ /* 0x000fc800078e0214 */
[C---:B------:R-:W-:Y:S01]  /*0470*/  IMAD.WIDE R12, R6.reuse, 0x4, R22 ;  /* 0x00000004060c7825 */ /* 0x040fe200078e0216 */
[----:B------:R-:W3:Y:S04]  /*0480*/  LDG.E R24, desc[UR6][R10.64] ;  /* 0x000000060a187981 */ /* 0x000ee8000c1e1900 */
[----:B------:R-:W3:Y:S01]  /*0490*/  LDG.E R25, desc[UR6][R12.64] ;  /* 0x000000060c197981 */ /* 0x000ee2000c1e1900 */
[----:B------:R-:W-:-:S04]  /*04a0*/  IMAD.WIDE R14, R6, 0x4, R10 ;  /* 0x00000004060e7825 */ /* 0x000fc800078e020a */
[C---:B------:R-:W-:Y:S01]  /*04b0*/  IMAD.WIDE R16, R6.reuse, 0x4, R12 ;  /* 0x0000000406107825 */ /* 0x040fe200078e020c */
[----:B------:R-:W4:Y:S04]  /*04c0*/  LDG.E R26, desc[UR6][R14.64] ;  /* 0x000000060e1a7981 */ /* 0x000f28000c1e1900 */
[----:B------:R-:W4:Y:S01]  /*04d0*/  LDG.E R27, desc[UR6][R16.64] ;  /* 0x00000006101b7981 */ /* 0x000f22000c1e1900 */
[----:B------:R-:W-:-:S04]  /*04e0*/  IMAD.WIDE R18, R6, 0x4, R14 ;  /* 0x0000000406127825 */ /* 0x000fc800078e020e */
[C---:B0-----:R-:W-:Y:S02]  /*04f0*/  IMAD.WIDE R20, R6.reuse, 0x4, R16 ;  /* 0x0000000406147825 */ /* 0x041fe400078e0210 */
[----:B------:R-:W5:Y:S04]  /*0500*/  LDG.E R18, desc[UR6][R18.64] ;  /* 0x0000000612127981 */ /* 0x000f68000c1e1900 */
[----:B------:R-:W5:Y:S01]  /*0510*/  LDG.E R21, desc[UR6][R20.64] ;  /* 0x0000000614157981 */ /* 0x000f62000c1e1900 */
[----:B------:R-:W-:-:S04]  /*0520*/  IADD3 R5, PT, PT, R6, R5, R6 ;  /* 0x0000000506057210 */ /* 0x000fc80007ffe006 */
[----:B------:R-:W-:-:S04]  /*0530*/  IADD3 R5, PT, PT, R6, R5, R6 ;  /* 0x0000000506057210 */ /* 0x000fc80007ffe006 */
[----:B------:R-:W-:Y:S01]  /*0540*/  ISETP.GE.AND P0, PT, R5, UR8, PT ;  /* 0x0000000805007c0c */ /* 0x000fe2000bf06270 */
[----:B--2---:R-:W-:-:S04]  /*0550*/  FMUL R7, R7, R8 ;  /* 0x0000000807077220 */ /* 0x004fc80000400000 */
[----:B------:R-:W0:Y:S01]  /*0560*/  F2F.F64.F32 R8, R7 ;  /* 0x0000000700087310 */ /* 0x000e220000201800 */
[----:B---3--:R-:W-:-:S07]  /*0570*/  FMUL R24, R24, R25 ;  /* 0x0000001918187220 */ /* 0x008fce0000400000 */
[----:B------:R-:W1:Y:S01]  /*0580*/  F2F.F64.F32 R10, R24 ;  /* 0x00000018000a7310 */ /* 0x000e620000201800 */
[----:B----4-:R-:W-:Y:S01]  /*0590*/  FMUL R26, R26, R27 ;  /* 0x0000001b1a1a7220 */ /* 0x010fe20000400000 */
[----:B0-----:R-:W-:-:S06]  /*05a0*/  DADD R8, R8, R2 ;  /* 0x0000000008087229 */ /* 0x001fcc0000000002 */
[----:B------:R-:W0:Y:S01]  /*05b0*/  F2F.F64.F32 R2, R26 ;  /* 0x0000001a00027310 */ /* 0x000e220000201800 */
[----:B-----5:R-:W-:Y:S01]  /*05c0*/  FMUL R12, R18, R21 ;  /* 0x00000015120c7220 */ /* 0x020fe20000400000 */
[----:B-1----:R-:W-:-:S06]  /*05d0*/  DADD R8, R8, R10 ;  /* 0x0000000008087229 */ /* 0x002fcc000000000a */
[----:B------:R-:W1:Y:S02]  /*05e0*/  F2F.F64.F32 R10, R12 ;  /* 0x0000000c000a7310 */ /* 0x000e640000201800 */
[----:B0-----:R-:W-:-:S08]  /*05f0*/  DADD R2, R8, R2 ;  /* 0x0000000008027229 */ /* 0x001fd00000000002 */
[----:B-1----:R-:W-:Y:S01]  /*0600*/  DADD R2, R2, R10 ;  /* 0x0000000002027229 */ /* 0x002fe2000000000a */
[----:B------:R-:W-:Y:S10]  /*0610*/  @!P0 BRA `(.L_x_5) ;  /* 0xfffffffc00788947 */ /* 0x000ff4000383ffff */
.L_x_1:
[----:B------:R-:W-:Y:S05]  /*0620*/  BSYNC.RECONVERGENT B0 ;  /* 0x0000000000007941 */ /* 0x000fea0003800200 */
.L_x_0:
[----:B------:R-:W0:Y:S01]  /*0630*/  S2UR UR5, SR_CgaCtaId ;  /* 0x00000000000579c3 */ /* 0x000e220000008800 */
[----:B------:R-:W-:Y:S01]  /*0640*/  UMOV UR4, 0x400 ;  /* 0x0000040000047882 */ /* 0x000fe20000000000 */
[C---:B------:R-:W-:Y:S02]  /*0650*/  ISETP.GT.U32.AND P0, PT, R0.reuse, 0x1ff, PT ;  /* 0x000001ff0000780c */ /* 0x040fe40003f04070 */
[----:B------:R-:W-:Y:S01]  /*0660*/  ISETP.GT.U32.AND P1, PT, R0, 0xff, PT ;  /* 0x000000ff0000780c */ /* 0x000fe20003f24070 */
[----:B0-----:R-:W-:-:S06]  /*0670*/  ULEA UR4, UR5, UR4, 0x18 ;  /* 0x0000000405047291 */ /* 0x001fcc000f8ec0ff */
[----:B------:R-:W-:-:S05]  /*0680*/  LEA R5, R0, UR4, 0x3 ;  /* 0x0000000400057c11 */ /* 0x000fca000f8e18ff */
[----:B------:R-:W-:Y:S01]  /*0690*/  STS.64 [R5], R2 ;  /* 0x0000000205007388 */ /* 0x000fe20000000a00 */
[----:B------:R-:W-:Y:S06]  /*06a0*/  BAR.SYNC.DEFER_BLOCKING 0x0 ;  /* 0x0000000000007b1d */ /* 0x000fec0000010000 */
[----:B------:R-:W-:Y:S04]  /*06b0*/  @!P0 LDS.64 R6, [R5+0x1000] ;  /* 0x0010000005068984 */ /* 0x000fe80000000a00 */
[----:B------:R-:W0:Y:S02]  /*06c0*/  @!P0 LDS.64 R8, [R5] ;  /* 0x0000000005088984 */ /* 0x000e240000000a00 */
[----:B0-----:R-:W-:-:S07]  /*06d0*/  @!P0 DADD R6, R6, R8 ;  /* 0x0000000006068229 */ /* 0x001fce0000000008 */
[----:B------:R-:W-:Y:S01]  /*06e0*/  @!P0 STS.64 [R5], R6 ;  /* 0x0000000605008388 */ /* 0x000fe20000000a00 */
[----:B------:R-:W-:Y:S01]  /*06f0*/  BAR.SYNC.DEFER_BLOCKING 0x0 ;  /* 0x0000000000007b1d */ /* 0x000fe20000010000 */
[----:B------:R-:W-:-:S05]  /*0700*/  ISETP.GT.U32.AND P0, PT, R0, 0x7f, PT ;  /* 0x0000007f0000780c */ /* 0x000fca0003f04070 */
        /* <DEDUP_REMOVED lines=41> */
[----:B------:R-:W-:-:S05]  /*09a0*/  ISETP.NE.AND P1, PT, R0, RZ, PT ;  /* 0x000000ff0000720c */ /* 0x000fca0003f25270 */
[----:B------:R-:W-:Y:S04]  /*09b0*/  @!P0 LDS.64 R2, [R5+0x10] ;  /* 0x0000100005028984 */ /* 0x000fe80000000a00 */
[----:B------:R-:W0:Y:S02]  /*09c0*/  @!P0 LDS.64 R10, [R5] ;  /* 0x00000000050a8984 */ /* 0x000e240000000a00 */
[----:B0-----:R-:W-:-:S07]  /*09d0*/  @!P0 DADD R2, R2, R10 ;  /* 0x0000000002028229 */ /* 0x001fce000000000a */
[----:B------:R-:W-:Y:S01]  /*09e0*/  @!P0 STS.64 [R5], R2 ;  /* 0x0000000205008388 */ /* 0x000fe20000000a00 */
[----:B------:R-:W-:Y:S06]  /*09f0*/  BAR.SYNC.DEFER_BLOCKING 0x0 ;  /* 0x0000000000007b1d */ /* 0x000fec0000010000 */
[----:B------:R-:W-:Y:S04]  /*0a00*/  @!P1 LDS.64 R6, [UR4+0x8] ;  /* 0x00000804ff069984 */ /* 0x000fe80008000a00 */
[----:B------:R-:W0:Y:S02]  /*0a10*/  @!P1 LDS.64 R10, [R5] ;  /* 0x00000000050a9984 */ /* 0x000e240000000a00 */
[----:B0-----:R-:W-:-:S07]  /*0a20*/  @!P1 DADD R6, R6, R10 ;  /* 0x0000000006069229 */ /* 0x001fce000000000a */
[----:B------:R0:W-:Y:S01]  /*0a30*/  @!P1 STS.64 [R5], R6 ;  /* 0x0000000605009388 */ /* 0x0001e20000000a00 */
[----:B------:R-:W-:Y:S06]  /*0a40*/  BAR.SYNC.DEFER_BLOCKING 0x0 ;  /* 0x0000000000007b1d */ /* 0x000fec0000010000 */
[----:B------:R-:W-:Y:S05]  /*0a50*/  @P1 EXIT ;  /* 0x000000000000194d */ /* 0x000fea0003800000 */
[----:B------:R-:W1:Y:S01]  /*0a60*/  LDS.64 R2, [UR4] ;  /* 0x00000004ff027984 */ /* 0x000e620008000a00 */
[----:B0-----:R-:W0:Y:S02]  /*0a70*/  LDC.64 R6, c[0x0][0x380] ;  /* 0x0000e000ff067b82 */ /* 0x001e240000000a00 */
[----:B0-----:R-:W-:-:S05]  /*0a80*/  IMAD.WIDE.U32 R4, R4, 0x8, R6 ;  /* 0x0000000804047825 */ /* 0x001fca00078e0006 */
[----:B-1----:R-:W-:Y:S01]  /*0a90*/  STG.E.64 desc[UR6][R4.64], R2 ;  /* 0x0000000204007986 */ /* 0x002fe2000c101b06 */
[----:B------:R-:W-:Y:S05]  /*0aa0*/  EXIT ;  /* 0x000000000000794d */ /* 0x000fea0003800000 */
.L_x_6:
[----:B------:R-:W-:-:S00]  /*0ab0*/  BRA `(.L_x_6) ;  /* 0xfffffffc00fc7947 */ /* 0x000fc0000383ffff */
[----:B------:R-:W-:-:S00]  /*0ac0*/  NOP ;  /* 0x0000000000007918 */ /* 0x000fc00000000000 */
        /* <DEDUP_REMOVED lines=11> */
.L_x_14:


//--------------------- .text.sumSquared          --------------------------
	.section	.text.sumSquared,"ax",@progbits
	.align	128
        .global         sumSquared
        .type           sumSquared,@function
        .size           sumSquared,(.L_x_15 - sumSquared)
        .other          sumSquared,@"STO_CUDA_ENTRY STV_DEFAULT"
sumSquared:
.text.sumSquared:
        /* <DEDUP_REMOVED lines=32> */
[----:B------:R-:W-:Y:S02]  /*0200*/  IMAD R7, R6, R2, R7 ;  /* 0x0000000206077224 */ /* 0x000fe400078e0207 */
[----:B------:R-:W0:Y:S03]  /*0210*/  LDC.64 R2, c[0x0][0x388] ;  /* 0x0000e200ff027b82 */ /* 0x000e260000000a00 */
[----:B------:R-:W-:-:S13]  /*0220*/  ISETP.GE.U32.AND P0, PT, R7, R6, PT ;  /* 0x000000060700720c */ /* 0x000fda0003f06070 */
[----:B------:R-:W-:Y:S02]  /*0230*/  @P0 IMAD.IADD R7, R7, 0x1, -R6 ;  /* 0x0000000107070824 */ /* 0x000fe400078e0a06 */
        /* <DEDUP_REMOVED lines=9> */
[----:B0-----:R-:W-:Y:S05]  /*02d0*/  @!P0 BRA `(.L_x_10) ;  /* 0x0000000000388947 */ /* 0x001fea0003800000 */
[----:B------:R-:W0:Y:S01]  /*02e0*/  LDC.64 R10, c[0x0][0x388] ;  /* 0x0000e200ff0a7b82 */ /* 0x000e220000000a00 */
[----:B------:R-:W-:Y:S01]  /*02f0*/  VIADD R7, R7, 0x1 ;  /* 0x0000000107077836 */ /* 0x000fe20000000000 */
[----:B------:R-:W-:-:S04]  /*0300*/  CS2R R8, SRZ ;  /* 0x0000000000087805 */ /* 0x000fc8000001ff00 */
[----:B------:R-:W-:-:S05]  /*0310*/  LOP3.LUT R7, R7, 0x3, RZ, 0xc0, !PT ;  /* 0x0000000307077812 */ /* 0x000fca00078ec0ff */
[----:B------:R-:W-:-:S07]  /*0320*/  IMAD.MOV R7, RZ, RZ, -R7 ;  /* 0x000000ffff077224 */ /* 0x000fce00078e0a07 */
.L_x_11:
[----:B0-----:R-:W-:-:S06]  /*0330*/  IMAD.WIDE R12, R5, 0x4, R10 ;  /* 0x00000004050c7825 */ /* 0x001fcc00078e020a */
        /* <DEDUP_REMOVED lines=8> */
.L_x_10:
[----:B------:R-:W-:Y:S05]  /*03c0*/  BSYNC.RECONVERGENT B1 ;  /* 0x0000000000017941 */ /* 0x000fea0003800200 */
.L_x_9:
[----:B------:R-:W-:Y:S05]  /*03d0*/  @!P1 BRA `(.L_x_8) ;  /* 0x0000000000609947 */ /* 0x000fea0003800000 */
.L_x_12:
[----:B------:R-:W-:-:S05]  /*03e0*/  IMAD.WIDE R20, R5, 0x4, R2 ;  /* 0x0000000405147825 */ /* 0x000fca00078e0202 */
[----:B------:R-:W2:Y:S01]  /*03f0*/  LDG.E R7, desc[UR6][R20.64] ;  /* 0x0000000614077981 */ /* 0x000ea2000c1e1900 */
[----:B------:R-:W-:-:S05]  /*0400*/  IMAD.WIDE R12, R6, 0x4, R20 ;  /* 0x00000004060c7825 */ /* 0x000fca00078e0214 */
[----:B------:R-:W3:Y:S01]  /*0410*/  LDG.E R14, desc[UR6][R12.64] ;  /* 0x000000060c0e7981 */ /* 0x000ee2000c1e1900 */
[----:B------:R-:W-:-:S05]  /*0420*/  IMAD.WIDE R16, R6, 0x4, R12 ;  /* 0x0000000406107825 */ /* 0x000fca00078e020c */
[----:B------:R-:W4:Y:S01]  /*0430*/  LDG.E R22, desc[UR6][R16.64] ;  /* 0x0000000610167981 */ /* 0x000f22000c1e1900 */
[----:B------:R-:W-:-:S06]  /*0440*/  IMAD.WIDE R18, R6, 0x4, R16 ;  /* 0x0000000406127825 */ /* 0x000fcc00078e0210 */
        /* <DEDUP_REMOVED lines=9> */
[----:B0-----:R-:W-:Y:S01]  /*04e0*/  DADD R10, R10, R8 ;  /* 0x000000000a0a7229 */ /* 0x001fe20000000008 */
[----:B-----5:R-:W-:-:S05]  /*04f0*/  FMUL R12, R18, R18 ;  /* 0x00000012120c7220 */ /* 0x020fca0000400000 */
[----:B------:R-:W0:Y:S02]  /*0500*/  F2F.F64.F32 R8, R22 ;  /* 0x0000001600087310 */ /* 0x000e240000201800 */
[----:B-1----:R-:W-:-:S06]  /*0510*/  DADD R10, R10, R14 ;  /* 0x000000000a0a7229 */ /* 0x002fcc000000000e */
[----:B------:R-:W1:Y:S02]  /*0520*/  F2F.F64.F32 R12, R12 ;  /* 0x0000000c000c7310 */ /* 0x000e640000201800 */
[----:B0-----:R-:W-:-:S08]  /*0530*/  DADD R8, R10, R8 ;  /* 0x000000000a087229 */ /* 0x001fd00000000008 */
[----:B-1----:R-:W-:Y:S01]  /*0540*/  DADD R8, R8, R12 ;  /* 0x0000000008087229 */ /* 0x002fe2000000000c */
[----:B------:R-:W-:Y:S10]  /*0550*/  @!P0 BRA `(.L_x_12) ;  /* 0xfffffffc00a08947 */ /* 0x000ff4000383ffff */
.L_x_8:
[----:B------:R-:W-:Y:S05]  /*0560*/  BSYNC.RECONVERGENT B0 ;  /* 0x0000000000007941 */ /* 0x000fea0003800200 */
.L_x_7:
        /* <DEDUP_REMOVED lines=67> */
[----:B0-----:R-:W0:Y:S01]  /*09a0*/  LDS.64 R2, [UR4] ;  /* 0x00000004ff027984 */ /* 0x001e220008000a00 */
[----:B------:R-:W1:Y:S02]  /*09b0*/  LDC.64 R6, c[0x0][0x380] ;  /* 0x0000e000ff067b82 */ /* 0x000e640000000a00 */
[----:B-1----:R-:W-:-:S05]  /*09c0*/  IMAD.WIDE.U32 R4, R4, 0x8, R6 ;  /* 0x0000000804047825 */ /* 0x002fca00078e0006 */
[----:B0-----:R-:W-:Y:S01]  /*09d0*/  STG.E.64 desc[UR6][R4.64], R2 ;  /* 0x0000000204007986 */ /* 0x001fe2000c101b06 */
[----:B------:R-:W-:Y:S05]  /*09e0*/  EXIT ;  /* 0x000000000000794d */ /* 0x000fea0003800000 */
.L_x_13:
        /* <DEDUP_REMOVED lines=9> */
.L_x_15:


//--------------------- .nv.shared._Z10computeNCCPdPfS0_i --------------------------
	.section	.nv.shared._Z10computeNCCPdPfS0_i,"aw",@nobits
	.sectionflags	@""
	.align	8
.nv.shared._Z10computeNCCPdPfS0_i:
	.zero		9216


//--------------------- .nv.shared.reserved.0     --------------------------
	.section	.nv.shared.reserved.0,"aw",@nobits
	.weak		__nv_reservedSMEM_offset_0_alias
	.size		__nv_reservedSMEM_offset_0_alias, 0, 64
	.other		__nv_reservedSMEM_offset_0_alias,@"STO_CUDA_RESERVED_SHARED STV_DEFAULT"
__nv_reservedSMEM_offset_0_alias:
	.zero		0
	.zero		64


//--------------------- .nv.shared.sumSquared     --------------------------
	.section	.nv.shared.sumSquared,"aw",@nobits
	.sectionflags	@""
	.align	8
.nv.shared.sumSquared:
	.zero		9216


//--------------------- .nv.constant0._Z10computeNCCPdPfS0_i --------------------------
	.section	.nv.constant0._Z10computeNCCPdPfS0_i,"a",@progbits
	.sectionflags	@""
	.align	4
.nv.constant0._Z10computeNCCPdPfS0_i:
	.zero		924


//--------------------- .nv.constant0.sumSquared  --------------------------
	.section	.nv.constant0.sumSquared,"a",@progbits
	.sectionflags	@""
	.align	4
.nv.constant0.sumSquared:
	.zero		916


//--------------------- SYMBOLS --------------------------

	.type		.nv.reservedSmem.offset0,@object
	.size		.nv.reservedSmem.offset0,0x4
	.type		.nv.reservedSmem.cap,@object
	.size		.nv.reservedSmem.cap,0x4
